//
// Generated by NVIDIA NVVM Compiler
//
// Compiler Build ID: CL-36424714
// Cuda compilation tools, release 13.0, V13.0.88
// Based on NVVM 20.0.0
//

.version 9.0
.target sm_100
.address_size 64

	// .globl	_Z14kernel_mat_mulPfS_S_iii
// _ZZ14kernel_mat_mulPfS_S_iiiE5tileA has been demoted
// _ZZ14kernel_mat_mulPfS_S_iiiE5tileB has been demoted

.visible .entry _Z14kernel_mat_mulPfS_S_iii(
	.param .u64 .ptr .align 1 _Z14kernel_mat_mulPfS_S_iii_param_0,
	.param .u64 .ptr .align 1 _Z14kernel_mat_mulPfS_S_iii_param_1,
	.param .u64 .ptr .align 1 _Z14kernel_mat_mulPfS_S_iii_param_2,
	.param .u32 _Z14kernel_mat_mulPfS_S_iii_param_3,
	.param .u32 _Z14kernel_mat_mulPfS_S_iii_param_4,
	.param .u32 _Z14kernel_mat_mulPfS_S_iii_param_5
)
{
	.reg .pred 	%p<6>;
	.reg .b32 	%r<38>;
	.reg .b32 	%f<105>;
	.reg .b64 	%rd<24>;
	// demoted variable
	.shared .align 4 .b8 _ZZ14kernel_mat_mulPfS_S_iiiE5tileA[4096];
	// demoted variable
	.shared .align 4 .b8 _ZZ14kernel_mat_mulPfS_S_iiiE5tileB[4096];
	ld.param.u64 	%rd8, [_Z14kernel_mat_mulPfS_S_iii_param_0];
	ld.param.u64 	%rd9, [_Z14kernel_mat_mulPfS_S_iii_param_1];
	ld.param.u64 	%rd10, [_Z14kernel_mat_mulPfS_S_iii_param_2];
	ld.param.u32 	%r16, [_Z14kernel_mat_mulPfS_S_iii_param_3];
	ld.param.u32 	%r17, [_Z14kernel_mat_mulPfS_S_iii_param_4];
	ld.param.u32 	%r15, [_Z14kernel_mat_mulPfS_S_iii_param_5];
	mov.u32 	%r18, %ctaid.y;
	mov.u32 	%r19, %ctaid.x;
	mov.u32 	%r1, %tid.y;
	mov.u32 	%r2, %tid.x;
	shl.b32 	%r3, %r18, 5;
	shl.b32 	%r4, %r19, 5;
	add.s32 	%r5, %r3, %r1;
	add.s32 	%r20, %r4, %r2;
	setp.ge.s32 	%p1, %r5, %r16;
	setp.ge.s32 	%p2, %r20, %r17;
	or.pred  	%p3, %p1, %p2;
	@%p3 bra 	$L__BB0_5;
	setp.lt.s32 	%p4, %r15, 32;
	mov.f32 	%f104, 0f00000000;
	@%p4 bra 	$L__BB0_4;
	mul.lo.s32 	%r21, %r15, %r3;
	mad.lo.s32 	%r22, %r15, %r1, %r2;
	shl.b32 	%r23, %r1, 5;
	add.s32 	%r24, %r23, %r2;
	shl.b32 	%r25, %r24, 2;
	mov.u32 	%r26, _ZZ14kernel_mat_mulPfS_S_iiiE5tileA;
	add.s32 	%r7, %r26, %r25;
	mad.lo.s32 	%r27, %r17, %r1, %r2;
	mov.u32 	%r28, _ZZ14kernel_mat_mulPfS_S_iiiE5tileB;
	add.s32 	%r8, %r28, %r25;
	shl.b32 	%r29, %r15, 5;
	shl.b32 	%r30, %r1, 7;
	add.s32 	%r9, %r26, %r30;
	shl.b32 	%r31, %r2, 2;
	add.s32 	%r10, %r28, %r31;
	mul.wide.s32 	%rd11, %r21, 4;
	mul.wide.u32 	%rd12, %r22, 4;
	add.s64 	%rd13, %rd11, %rd12;
	cvta.to.global.u64 	%rd14, %rd9;
	add.s64 	%rd23, %rd14, %rd13;
	mul.wide.u32 	%rd15, %r4, 4;
	mul.wide.u32 	%rd16, %r27, 4;
	add.s64 	%rd17, %rd15, %rd16;
	cvta.to.global.u64 	%rd18, %rd10;
	add.s64 	%rd22, %rd18, %rd17;
	mul.wide.u32 	%rd3, %r29, 4;
	shr.s32 	%r32, %r15, 31;
	shr.u32 	%r33, %r32, 27;
	add.s32 	%r34, %r15, %r33;
	shr.s32 	%r35, %r34, 5;
	neg.s32 	%r37, %r35;
	mov.f32 	%f104, 0f00000000;
$L__BB0_3:
	ld.global.f32 	%f6, [%rd23];
	st.shared.f32 	[%r7], %f6;
	ld.global.f32 	%f7, [%rd22];
	st.shared.f32 	[%r8], %f7;
	bar.sync 	0;
	ld.shared.f32 	%f8, [%r9];
	ld.shared.f32 	%f9, [%r10];
	fma.rn.f32 	%f10, %f8, %f9, %f104;
	ld.shared.f32 	%f11, [%r9+4];
	ld.shared.f32 	%f12, [%r10+128];
	fma.rn.f32 	%f13, %f11, %f12, %f10;
	ld.shared.f32 	%f14, [%r9+8];
	ld.shared.f32 	%f15, [%r10+256];
	fma.rn.f32 	%f16, %f14, %f15, %f13;
	ld.shared.f32 	%f17, [%r9+12];
	ld.shared.f32 	%f18, [%r10+384];
	fma.rn.f32 	%f19, %f17, %f18, %f16;
	ld.shared.f32 	%f20, [%r9+16];
	ld.shared.f32 	%f21, [%r10+512];
	fma.rn.f32 	%f22, %f20, %f21, %f19;
	ld.shared.f32 	%f23, [%r9+20];
	ld.shared.f32 	%f24, [%r10+640];
	fma.rn.f32 	%f25, %f23, %f24, %f22;
	ld.shared.f32 	%f26, [%r9+24];
	ld.shared.f32 	%f27, [%r10+768];
	fma.rn.f32 	%f28, %f26, %f27, %f25;
	ld.shared.f32 	%f29, [%r9+28];
	ld.shared.f32 	%f30, [%r10+896];
	fma.rn.f32 	%f31, %f29, %f30, %f28;
	ld.shared.f32 	%f32, [%r9+32];
	ld.shared.f32 	%f33, [%r10+1024];
	fma.rn.f32 	%f34, %f32, %f33, %f31;
	ld.shared.f32 	%f35, [%r9+36];
	ld.shared.f32 	%f36, [%r10+1152];
	fma.rn.f32 	%f37, %f35, %f36, %f34;
	ld.shared.f32 	%f38, [%r9+40];
	ld.shared.f32 	%f39, [%r10+1280];
	fma.rn.f32 	%f40, %f38, %f39, %f37;
	ld.shared.f32 	%f41, [%r9+44];
	ld.shared.f32 	%f42, [%r10+1408];
	fma.rn.f32 	%f43, %f41, %f42, %f40;
	ld.shared.f32 	%f44, [%r9+48];
	ld.shared.f32 	%f45, [%r10+1536];
	fma.rn.f32 	%f46, %f44, %f45, %f43;
	ld.shared.f32 	%f47, [%r9+52];
	ld.shared.f32 	%f48, [%r10+1664];
	fma.rn.f32 	%f49, %f47, %f48, %f46;
	ld.shared.f32 	%f50, [%r9+56];
	ld.shared.f32 	%f51, [%r10+1792];
	fma.rn.f32 	%f52, %f50, %f51, %f49;
	ld.shared.f32 	%f53, [%r9+60];
	ld.shared.f32 	%f54, [%r10+1920];
	fma.rn.f32 	%f55, %f53, %f54, %f52;
	ld.shared.f32 	%f56, [%r9+64];
	ld.shared.f32 	%f57, [%r10+2048];
	fma.rn.f32 	%f58, %f56, %f57, %f55;
	ld.shared.f32 	%f59, [%r9+68];
	ld.shared.f32 	%f60, [%r10+2176];
	fma.rn.f32 	%f61, %f59, %f60, %f58;
	ld.shared.f32 	%f62, [%r9+72];
	ld.shared.f32 	%f63, [%r10+2304];
	fma.rn.f32 	%f64, %f62, %f63, %f61;
	ld.shared.f32 	%f65, [%r9+76];
	ld.shared.f32 	%f66, [%r10+2432];
	fma.rn.f32 	%f67, %f65, %f66, %f64;
	ld.shared.f32 	%f68, [%r9+80];
	ld.shared.f32 	%f69, [%r10+2560];
	fma.rn.f32 	%f70, %f68, %f69, %f67;
	ld.shared.f32 	%f71, [%r9+84];
	ld.shared.f32 	%f72, [%r10+2688];
	fma.rn.f32 	%f73, %f71, %f72, %f70;
	ld.shared.f32 	%f74, [%r9+88];
	ld.shared.f32 	%f75, [%r10+2816];
	fma.rn.f32 	%f76, %f74, %f75, %f73;
	ld.shared.f32 	%f77, [%r9+92];
	ld.shared.f32 	%f78, [%r10+2944];
	fma.rn.f32 	%f79, %f77, %f78, %f76;
	ld.shared.f32 	%f80, [%r9+96];
	ld.shared.f32 	%f81, [%r10+3072];
	fma.rn.f32 	%f82, %f80, %f81, %f79;
	ld.shared.f32 	%f83, [%r9+100];
	ld.shared.f32 	%f84, [%r10+3200];
	fma.rn.f32 	%f85, %f83, %f84, %f82;
	ld.shared.f32 	%f86, [%r9+104];
	ld.shared.f32 	%f87, [%r10+3328];
	fma.rn.f32 	%f88, %f86, %f87, %f85;
	ld.shared.f32 	%f89, [%r9+108];
	ld.shared.f32 	%f90, [%r10+3456];
	fma.rn.f32 	%f91, %f89, %f90, %f88;
	ld.shared.f32 	%f92, [%r9+112];
	ld.shared.f32 	%f93, [%r10+3584];
	fma.rn.f32 	%f94, %f92, %f93, %f91;
	ld.shared.f32 	%f95, [%r9+116];
	ld.shared.f32 	%f96, [%r10+3712];
	fma.rn.f32 	%f97, %f95, %f96, %f94;
	ld.shared.f32 	%f98, [%r9+120];
	ld.shared.f32 	%f99, [%r10+3840];
	fma.rn.f32 	%f100, %f98, %f99, %f97;
	ld.shared.f32 	%f101, [%r9+124];
	ld.shared.f32 	%f102, [%r10+3968];
	fma.rn.f32 	%f104, %f101, %f102, %f100;
	bar.sync 	0;
	add.s64 	%rd23, %rd23, 128;
	add.s64 	%rd22, %rd22, %rd3;
	add.s32 	%r37, %r37, 1;
	setp.ne.s32 	%p5, %r37, 0;
	@%p5 bra 	$L__BB0_3;
$L__BB0_4:
	mad.lo.s32 	%r36, %r17, %r5, %r20;
	cvta.to.global.u64 	%rd19, %rd8;
	mul.wide.u32 	%rd20, %r36, 4;
	add.s64 	%rd21, %rd19, %rd20;
	st.global.f32 	[%rd21], %f104;
$L__BB0_5:
	ret;

}


// ===== COMPILED SASS (sm_100) =====

	.target	sm_100

	.elftype	@"ET_EXEC"


//--------------------- .note.nv.tkinfo           --------------------------
	.section	.note.nv.tkinfo,"",@"SHT_NOTE"
	.sectionflags	@"SHF_NOTE_NV_TKINFO"
	.tkinfo
        /*0018*/ 	.word	0x00000002
        /*0030*/ 	.string	""
        /*0030*/ 	.string	"ptxas"
        /*0030*/ 	.string	"Cuda compilation tools, release 13.0, V13.0.88"
        /*0030*/ 	.string	"Build cuda_13.0.r13.0/compiler.36424714_0"
        /*0030*/ 	.string	"-arch sm_100 -m 64 "



//--------------------- .note.nv.cuinfo           --------------------------
	.section	.note.nv.cuinfo,"",@"SHT_NOTE"
	.sectionflags	@"SHF_NOTE_NV_CUINFO"
        /*0018*/ 	.short	0x0002
        /*001a*/ 	.short	0x0064
        /*001c*/ 	.short	0x0082
	.zero		2


//--------------------- .nv.info                  --------------------------
	.section	.nv.info,"",@"SHT_CUDA_INFO"
	.align	4


	//----- nvinfo : EIATTR_REGCOUNT
	.align		4
        /*0000*/ 	.byte	0x04, 0x2f
        /*0002*/ 	.short	(.L_1 - .L_0)
	.align		4
.L_0:
        /*0004*/ 	.word	index@(_Z14kernel_mat_mulPfS_S_iii)
        /*0008*/ 	.word	0x00000020


	//----- nvinfo : EIATTR_FRAME_SIZE
	.align		4
.L_1:
        /*000c*/ 	.byte	0x04, 0x11
        /*000e*/ 	.short	(.L_3 - .L_2)
	.align		4
.L_2:
        /*0010*/ 	.word	index@(_Z14kernel_mat_mulPfS_S_iii)
        /*0014*/ 	.word	0x00000000


	//----- nvinfo : EIATTR_MIN_STACK_SIZE
	.align		4
.L_3:
        /*0018*/ 	.byte	0x04, 0x12
        /*001a*/ 	.short	(.L_5 - .L_4)
	.align		4
.L_4:
        /*001c*/ 	.word	index@(_Z14kernel_mat_mulPfS_S_iii)
        /*0020*/ 	.word	0x00000000
.L_5:


//--------------------- .nv.compat                --------------------------
	.section	.nv.compat,"",@"SHT_CUDA_COMPAT_INFO"
	.align	4
        /*0000*/ 	.byte	0x02, 0x09, 0x00, 0x00, 0x02, 0x02, 0x01, 0x00, 0x02, 0x05, 0x05, 0x00, 0x03, 0x07, 0x01, 0x01
        /*0010*/ 	.byte	0x02, 0x03, 0x00, 0x00, 0x02, 0x06, 0x01, 0x00, 0x04, 0x0b, 0x08, 0x00, 0x09, 0x00, 0x00, 0x00
        /*0020*/ 	.byte	0x00, 0x00, 0x00, 0x00


//--------------------- .nv.info._Z14kernel_mat_mulPfS_S_iii --------------------------
	.section	.nv.info._Z14kernel_mat_mulPfS_S_iii,"",@"SHT_CUDA_INFO"
	.sectionflags	@""
	.align	4


	//----- nvinfo : EIATTR_CUDA_API_VERSION
	.align		4
        /*0000*/ 	.byte	0x04, 0x37
        /*0002*/ 	.short	(.L_7 - .L_6)
.L_6:
        /*0004*/ 	.word	0x00000082


	//----- nvinfo : EIATTR_KPARAM_INFO
	.align		4
.L_7:
        /*0008*/ 	.byte	0x04, 0x17
        /*000a*/ 	.short	(.L_9 - .L_8)
.L_8:
        /*000c*/ 	.word	0x00000000
        /*0010*/ 	.short	0x0005
        /*0012*/ 	.short	0x0020
        /*0014*/ 	.byte	0x00, 0xf0, 0x11, 0x00


	//----- nvinfo : EIATTR_KPARAM_INFO
	.align		4
.L_9:
        /*0018*/ 	.byte	0x04, 0x17
        /*001a*/ 	.short	(.L_11 - .L_10)
.L_10:
        /*001c*/ 	.word	0x00000000
        /*0020*/ 	.short	0x0004
        /*0022*/ 	.short	0x001c
        /*0024*/ 	.byte	0x00, 0xf0, 0x11, 0x00


	//----- nvinfo : EIATTR_KPARAM_INFO
	.align		4
.L_11:
        /*0028*/ 	.byte	0x04, 0x17
        /*002a*/ 	.short	(.L_13 - .L_12)
.L_12:
        /*002c*/ 	.word	0x00000000
        /*0030*/ 	.short	0x0003
        /*0032*/ 	.short	0x0018
        /*0034*/ 	.byte	0x00, 0xf0, 0x11, 0x00


	//----- nvinfo : EIATTR_KPARAM_INFO
	.align		4
.L_13:
        /*0038*/ 	.byte	0x04, 0x17
        /*003a*/ 	.short	(.L_15 - .L_14)
.L_14:
        /*003c*/ 	.word	0x00000000
        /*0040*/ 	.short	0x0002
        /*0042*/ 	.short	0x0010
        /*0044*/ 	.byte	0x00, 0xf5, 0x21, 0x00


	//----- nvinfo : EIATTR_KPARAM_INFO
	.align		4
.L_15:
        /*0048*/ 	.byte	0x04, 0x17
        /*004a*/ 	.short	(.L_17 - .L_16)
.L_16:
        /*004c*/ 	.word	0x00000000
        /*0050*/ 	.short	0x0001
        /*0052*/ 	.short	0x0008
        /*0054*/ 	.byte	0x00, 0xf5, 0x21, 0x00


	//----- nvinfo : EIATTR_KPARAM_INFO
	.align		4
.L_17:
        /*0058*/ 	.byte	0x04, 0x17
        /*005a*/ 	.short	(.L_19 - .L_18)
.L_18:
        /*005c*/ 	.word	0x00000000
        /*0060*/ 	.short	0x0000
        /*0062*/ 	.short	0x0000
        /*0064*/ 	.byte	0x00, 0xf5, 0x21, 0x00


	//----- nvinfo : EIATTR_SPARSE_MMA_MASK
	.align		4
.L_19:
        /*0068*/ 	.byte	0x03, 0x50
        /*006a*/ 	.short	0x0000


	//----- nvinfo : EIATTR_MAXREG_COUNT
	.align		4
        /*006c*/ 	.byte	0x03, 0x1b
        /*006e*/ 	.short	0x00ff


	//----- nvinfo : EIATTR_NUM_BARRIERS
	.align		4
        /*0070*/ 	.byte	0x02, 0x4c
        /*0072*/ 	.byte	0x01
	.zero		1


	//----- nvinfo : EIATTR_MERCURY_ISA_VERSION
	.align		4
        /*0074*/ 	.byte	0x03, 0x5f
        /*0076*/ 	.short	0x0101


	//----- nvinfo : EIATTR_VRC_CTA_INIT_COUNT
	.align		4
        /*0078*/ 	.byte	0x02, 0x4a
	.zero		1
	.zero		1


	//----- nvinfo : EIATTR_EXIT_INSTR_OFFSETS
	.align		4
        /*007c*/ 	.byte	0x04, 0x1c
        /*007e*/ 	.short	(.L_21 - .L_20)


	//   ....[0]....
.L_20:
        /*0080*/ 	.word	0x000000c0


	//   ....[1]....
        /*0084*/ 	.word	0x00000870


	//----- nvinfo : EIATTR_CBANK_PARAM_SIZE
	.align		4
.L_21:
        /*0088*/ 	.byte	0x03, 0x19
        /*008a*/ 	.short	0x0024


	//----- nvinfo : EIATTR_PARAM_CBANK
	.align		4
        /*008c*/ 	.byte	0x04, 0x0a
        /*008e*/ 	.short	(.L_23 - .L_22)
	.align		4
.L_22:
        /*0090*/ 	.word	index@(.nv.constant0._Z14kernel_mat_mulPfS_S_iii)
        /*0094*/ 	.short	0x0380
        /*0096*/ 	.short	0x0024


	//----- nvinfo : EIATTR_SW_WAR
	.align		4
.L_23:
        /*0098*/ 	.byte	0x04, 0x36
        /*009a*/ 	.short	(.L_25 - .L_24)
.L_24:
        /*009c*/ 	.word	0x00000008
.L_25:


//--------------------- .nv.callgraph             --------------------------
	.section	.nv.callgraph,"",@"SHT_CUDA_CALLGRAPH"
	.align	4
	.sectionentsize	8
	.align		4
        /*0000*/ 	.word	0x00000000
	.align		4
        /*0004*/ 	.word	0xffffffff
	.align		4
        /*0008*/ 	.word	0x00000000
	.align		4
        /*000c*/ 	.word	0xfffffffe
	.align		4
        /*0010*/ 	.word	0x00000000
	.align		4
        /*0014*/ 	.word	0xfffffffd
	.align		4
        /*0018*/ 	.word	0x00000000
	.align		4
        /*001c*/ 	.word	0xfffffffc


//--------------------- .text._Z14kernel_mat_mulPfS_S_iii --------------------------
	.section	.text._Z14kernel_mat_mulPfS_S_iii,"ax",@progbits
	.align	128
        .global         _Z14kernel_mat_mulPfS_S_iii
        .type           _Z14kernel_mat_mulPfS_S_iii,@function
        .size           _Z14kernel_mat_mulPfS_S_iii,(.L_x_3 - _Z14kernel_mat_mulPfS_S_iii)
        .other          _Z14kernel_mat_mulPfS_S_iii,@"STO_CUDA_ENTRY STV_DEFAULT"
_Z14kernel_mat_mulPfS_S_iii:
.text._Z14kernel_mat_mulPfS_S_iii:
[----:B------:R-:W-:Y:S01]  /*0000*/  LDC R1, c[0x0][0x37c] ;  /* 0x0000df00ff017b82 */ /* 0x000fe20000000800 */
[----:B------:R-:W0:Y:S07]  /*0010*/  S2R R9, SR_CTAID.X ;  /* 0x0000000000097919 */ /* 0x000e2e0000002500 */
[----:B------:R-:W1:Y:S01]  /*0020*/  S2UR UR4, SR_CTAID.Y ;  /* 0x00000000000479c3 */ /* 0x000e620000002600 */
[----:B------:R-:W2:Y:S01]  /*0030*/  LDCU.64 UR10, c[0x0][0x398] ;  /* 0x00007300ff0a77ac */ /* 0x000ea20008000a00 */
[----:B------:R-:W3:Y:S01]  /*0040*/  S2R R0, SR_TID.X ;  /* 0x0000000000007919 */ /* 0x000ee20000002100 */
[----:B------:R-:W4:Y:S01]  /*0050*/  S2R R5, SR_TID.Y ;  /* 0x0000000000057919 */ /* 0x000f220000002200 */
[----:B-1----:R-:W-:Y:S01]  /*0060*/  USHF.L.U32 UR4, UR4, 0x5, URZ ;  /* 0x0000000504047899 */ /* 0x002fe200080006ff */
[----:B0-----:R-:W-:-:S04]  /*0070*/  SHF.L.U32 R9, R9, 0x5, RZ ;  /* 0x0000000509097819 */ /* 0x001fc800000006ff */
[----:B---3--:R-:W-:Y:S02]  /*0080*/  IADD3 R3, PT, PT, R9, R0, RZ ;  /* 0x0000000009037210 */ /* 0x008fe40007ffe0ff */
[----:B----4-:R-:W-:Y:S02]  /*0090*/  IADD3 R2, PT, PT, R5, UR4, RZ ;  /* 0x0000000405027c10 */ /* 0x010fe4000fffe0ff */
[----:B--2---:R-:W-:-:S04]  /*00a0*/  ISETP.GE.AND P0, PT, R3, UR11, PT ;  /* 0x0000000b03007c0c */ /* 0x004fc8000bf06270 */
[----:B------:R-:W-:-:S13]  /*00b0*/  ISETP.GE.OR P0, PT, R2, UR10, P0 ;  /* 0x0000000a02007c0c */ /* 0x000fda0008706670 */
[----:B------:R-:W-:Y:S05]  /*00c0*/  @P0 EXIT ;  /* 0x000000000000094d */ /* 0x000fea0003800000 */
[----:B------:R-:W0:Y:S01]  /*00d0*/  LDC R13, c[0x0][0x3a0] ;  /* 0x0000e800ff0d7b82 */ /* 0x000e220000000800 */
[----:B------:R-:W-:Y:S01]  /*00e0*/  IMAD R3, R2, UR11, R3 ;  /* 0x0000000b02037c24 */ /* 0x000fe2000f8e0203 */
[----:B------:R-:W1:Y:S01]  /*00f0*/  LDCU.64 UR8, c[0x0][0x358] ;  /* 0x00006b00ff0877ac */ /* 0x000e620008000a00 */
[----:B------:R-:W-:-:S05]  /*0100*/  HFMA2 R23, -RZ, RZ, 0, 0 ;  /* 0x00000000ff177431 */ /* 0x000fca00000001ff */
[----:B------:R-:W2:Y:S01]  /*0110*/  LDC.64 R20, c[0x0][0x380] ;  /* 0x0000e000ff147b82 */ /* 0x000ea20000000a00 */
[----:B0-----:R-:W-:Y:S01]  /*0120*/  ISETP.GE.AND P0, PT, R13, 0x20, PT ;  /* 0x000000200d00780c */ /* 0x001fe20003f06270 */
[----:B--2---:R-:W-:-:S12]  /*0130*/  IMAD.WIDE.U32 R20, R3, 0x4, R20 ;  /* 0x0000000403147825 */ /* 0x004fd800078e0014 */
[----:B-1----:R-:W-:Y:S05]  /*0140*/  @!P0 BRA `(.L_x_0) ;  /* 0x0000000400c48947 */ /* 0x002fea0003800000 */
[----:B------:R-:W0:Y:S01]  /*0150*/  S2UR UR6, SR_CgaCtaId ;  /* 0x00000000000679c3 */ /* 0x000e220000008800 */
[----:B------:R-:W1:Y:S01]  /*0160*/  LDCU.64 UR14, c[0x0][0x390] ;  /* 0x00007200ff0e77ac */ /* 0x000e620008000a00 */
[C-C-:B------:R-:W-:Y:S01]  /*0170*/  IMAD R6, R5.reuse, UR11, R0.reuse ;  /* 0x0000000b05067c24 */ /* 0x140fe2000f8e0200 */
[----:B------:R-:W-:Y:S01]  /*0180*/  SHF.R.S32.HI R4, RZ, 0x1f, R13 ;  /* 0x0000001fff047819 */ /* 0x000fe2000001140d */
[-C--:B------:R-:W-:Y:S01]  /*0190*/  IMAD R2, R5, R13.reuse, R0 ;  /* 0x0000000d05027224 */ /* 0x080fe200078e0200 */
[----:B------:R-:W2:Y:S01]  /*01a0*/  LDCU.64 UR12, c[0x0][0x388] ;  /* 0x00007100ff0c77ac */ /* 0x000ea20008000a00 */
[----:B------:R-:W-:Y:S01]  /*01b0*/  IMAD.WIDE.U32 R6, R6, 0x4, RZ ;  /* 0x0000000406067825 */ /* 0x000fe200078e00ff */
[----:B------:R-:W-:Y:S01]  /*01c0*/  LEA.HI R4, R4, R13, RZ, 0x5 ;  /* 0x0000000d04047211 */ /* 0x000fe200078f28ff */
[----:B------:R-:W-:Y:S02]  /*01d0*/  UMOV UR5, 0x400 ;  /* 0x0000040000057882 */ /* 0x000fe40000000000 */
[----:B------:R-:W-:Y:S01]  /*01e0*/  IMAD.WIDE.U32 R2, R2, 0x4, RZ ;  /* 0x0000000402027825 */ /* 0x000fe200078e00ff */
[----:B------:R-:W-:-:S02]  /*01f0*/  SHF.R.S32.HI R4, RZ, 0x5, R4 ;  /* 0x00000005ff047819 */ /* 0x000fc40000011404 */
[----:B------:R-:W-:Y:S01]  /*0200*/  MOV R23, RZ ;  /* 0x000000ff00177202 */ /* 0x000fe20000000f00 */
[----:B------:R-:W-:Y:S01]  /*0210*/  IMAD.WIDE.U32 R6, R9, 0x4, R6 ;  /* 0x0000000409067825 */ /* 0x000fe200078e0006 */
[----:B------:R-:W-:-:S03]  /*0220*/  IADD3 R4, PT, PT, -R4, RZ, RZ ;  /* 0x000000ff04047210 */ /* 0x000fc60007ffe1ff */
[C---:B------:R-:W-:Y:S01]  /*0230*/  IMAD R11, R13.reuse, UR4, RZ ;  /* 0x000000040d0b7c24 */ /* 0x040fe2000f8e02ff */
[----:B-1----:R-:W-:Y:S02]  /*0240*/  IADD3 R18, P1, PT, R6, UR14, RZ ;  /* 0x0000000e06127c10 */ /* 0x002fe4000ff3e0ff */
[----:B------:R-:W-:Y:S01]  /*0250*/  SHF.L.U32 R6, R13, 0x5, RZ ;  /* 0x000000050d067819 */ /* 0x000fe200000006ff */
[----:B------:R-:W-:Y:S01]  /*0260*/  IMAD.WIDE R2, R11, 0x4, R2 ;  /* 0x000000040b027825 */ /* 0x000fe200078e0202 */
[----:B------:R-:W-:Y:S01]  /*0270*/  IADD3.X R19, PT, PT, R7, UR15, RZ, P1, !PT ;  /* 0x0000000f07137c10 */ /* 0x000fe20008ffe4ff */
[----:B0-----:R-:W-:Y:S01]  /*0280*/  ULEA UR7, UR6, UR5, 0x18 ;  /* 0x0000000506077291 */ /* 0x001fe2000f8ec0ff */
[----:B------:R-:W-:Y:S01]  /*0290*/  LEA R7, R5, R0, 0x5 ;  /* 0x0000000005077211 */ /* 0x000fe200078e28ff */
[----:B------:R-:W-:Y:S01]  /*02a0*/  UIADD3 UR5, UPT, UPT, UR5, 0x1000, URZ ;  /* 0x0000100005057890 */ /* 0x000fe2000fffe0ff */
[----:B--2---:R-:W-:-:S03]  /*02b0*/  IADD3 R2, P0, PT, R2, UR12, RZ ;  /* 0x0000000c02027c10 */ /* 0x004fc6000ff1e0ff */
[----:B------:R-:W-:Y:S01]  /*02c0*/  ULEA UR5, UR6, UR5, 0x18 ;  /* 0x0000000506057291 */ /* 0x000fe2000f8ec0ff */
[----:B------:R-:W-:Y:S02]  /*02d0*/  LEA R16, R7, UR7, 0x2 ;  /* 0x0000000707107c11 */ /* 0x000fe4000f8e10ff */
[----:B------:R-:W-:Y:S02]  /*02e0*/  IADD3.X R3, PT, PT, R3, UR13, RZ, P0, !PT ;  /* 0x0000000d03037c10 */ /* 0x000fe400087fe4ff */
[----:B------:R-:W-:Y:S02]  /*02f0*/  LEA R5, R5, UR7, 0x7 ;  /* 0x0000000705057c11 */ /* 0x000fe4000f8e38ff */
[----:B------:R-:W-:Y:S02]  /*0300*/  LEA R7, R7, UR5, 0x2 ;  /* 0x0000000507077c11 */ /* 0x000fe4000f8e10ff */
[----:B------:R-:W-:-:S07]  /*0310*/  LEA R0, R0, UR5, 0x2 ;  /* 0x0000000500007c11 */ /* 0x000fce000f8e10ff */
.L_x_1:
[----:B------:R0:W2:Y:S04]  /*0320*/  LDG.E R27, desc[UR8][R2.64] ;  /* 0x00000008021b7981 */ /* 0x0000a8000c1e1900 */
[----:B------:R1:W3:Y:S01]  /*0330*/  LDG.E R26, desc[UR8][R18.64] ;  /* 0x00000008121a7981 */ /* 0x0002e2000c1e1900 */
[----:B------:R-:W-:-:S04]  /*0340*/  IADD3 R4, PT, PT, R4, 0x1, RZ ;  /* 0x0000000104047810 */ /* 0x000fc80007ffe0ff */
[----:B------:R-:W-:Y:S02]  /*0350*/  ISETP.NE.AND P0, PT, R4, RZ, PT ;  /* 0x000000ff0400720c */ /* 0x000fe40003f05270 */
[----:B0-----:R-:W-:Y:S01]  /*0360*/  IADD3 R2, P1, PT, R2, 0x80, RZ ;  /* 0x0000008002027810 */ /* 0x001fe20007f3e0ff */
[----:B-1----:R-:W-:-:S03]  /*0370*/  IMAD.WIDE.U32 R18, R6, 0x4, R18 ;  /* 0x0000000406127825 */ /* 0x002fc600078e0012 */
[----:B------:R-:W-:Y:S01]  /*0380*/  IADD3.X R3, PT, PT, RZ, R3, RZ, P1, !PT ;  /* 0x00000003ff037210 */ /* 0x000fe20000ffe4ff */
[----:B--2---:R-:W-:Y:S04]  /*0390*/  STS [R16], R27 ;  /* 0x0000001b10007388 */ /* 0x004fe80000000800 */
[----:B---3--:R-:W-:Y:S01]  /*03a0*/  STS [R7], R26 ;  /* 0x0000001a07007388 */ /* 0x008fe20000000800 */
[----:B------:R-:W-:Y:S06]  /*03b0*/  BAR.SYNC.DEFER_BLOCKING 0x0 ;  /* 0x0000000000007b1d */ /* 0x000fec0000010000 */
[----:B------:R-:W-:Y:S04]  /*03c0*/  LDS R24, [R0] ;  /* 0x0000000000187984 */ /* 0x000fe80000000800 */
[----:B------:R-:W0:Y:S04]  /*03d0*/  LDS.128 R12, [R5] ;  /* 0x00000000050c7984 */ /* 0x000e280000000c00 */
[----:B------:R-:W1:Y:S04]  /*03e0*/  LDS R29, [R0+0x80] ;  /* 0x00008000001d7984 */ /* 0x000e680000000800 */
[----:B------:R-:W2:Y:S04]  /*03f0*/  LDS R25, [R0+0x100] ;  /* 0x0001000000197984 */ /* 0x000ea80000000800 */
[----:B------:R-:W3:Y:S04]  /*0400*/  LDS R22, [R0+0x180] ;  /* 0x0001800000167984 */ /* 0x000ee80000000800 */
[----:B------:R-:W-:Y:S04]  /*0410*/  LDS R17, [R0+0x200] ;  /* 0x0002000000117984 */ /* 0x000fe80000000800 */
[----:B------:R-:W4:Y:S04]  /*0420*/  LDS.128 R8, [R5+0x10] ;  /* 0x0000100005087984 */ /* 0x000f280000000c00 */
[----:B------:R-:W-:Y:S04]  /*0430*/  LDS R26, [R0+0x380] ;  /* 0x00038000001a7984 */ /* 0x000fe80000000800 */
[----:B------:R-:W-:Y:S01]  /*0440*/  LDS R28, [R0+0x580] ;  /* 0x00058000001c7984 */ /* 0x000fe20000000800 */
[----:B0-----:R-:W-:-:S03]  /*0450*/  FFMA R12, R12, R24, R23 ;  /* 0x000000180c0c7223 */ /* 0x001fc60000000017 */
[----:B------:R-:W0:Y:S01]  /*0460*/  LDS R24, [R0+0x280] ;  /* 0x0002800000187984 */ /* 0x000e220000000800 */
[----:B-1----:R-:W-:-:S03]  /*0470*/  FFMA R12, R29, R13, R12 ;  /* 0x0000000d1d0c7223 */ /* 0x002fc6000000000c */
[----:B------:R-:W1:Y:S01]  /*0480*/  LDS R23, [R0+0x300] ;  /* 0x0003000000177984 */ /* 0x000e620000000800 */
[----:B--2---:R-:W-:-:S04]  /*0490*/  FFMA R25, R25, R14, R12 ;  /* 0x0000000e19197223 */ /* 0x004fc8000000000c */
[----:B---3--:R-:W-:Y:S02]  /*04a0*/  FFMA R27, R22, R15, R25 ;  /* 0x0000000f161b7223 */ /* 0x008fe40000000019 */
[----:B------:R-:W-:Y:S04]  /*04b0*/  LDS R25, [R0+0x400] ;  /* 0x0004000000197984 */ /* 0x000fe80000000800 */
[----:B------:R-:W2:Y:S01]  /*04c0*/  LDS.128 R12, [R5+0x20] ;  /* 0x00002000050c7984 */ /* 0x000ea20000000c00 */
[----:B----4-:R-:W-:-:S03]  /*04d0*/  FFMA R17, R8, R17, R27 ;  /* 0x0000001108117223 */ /* 0x010fc6000000001b */
[----:B------:R-:W3:Y:S01]  /*04e0*/  LDS R22, [R0+0x480] ;  /* 0x0004800000167984 */ /* 0x000ee20000000800 */
[----:B0-----:R-:W-:-:S03]  /*04f0*/  FFMA R24, R24, R9, R17 ;  /* 0x0000000918187223 */ /* 0x001fc60000000011 */
[----:B------:R-:W0:Y:S01]  /*0500*/  LDS R17, [R0+0x500] ;  /* 0x0005000000117984 */ /* 0x000e220000000800 */
[----:B-1----:R-:W-:-:S03]  /*0510*/  FFMA R23, R23, R10, R24 ;  /* 0x0000000a17177223 */ /* 0x002fc60000000018 */
[----:B------:R-:W-:Y:S01]  /*0520*/  LDS R24, [R0+0x680] ;  /* 0x0006800000187984 */ /* 0x000fe20000000800 */
[----:B------:R-:W-:-:S03]  /*0530*/  FFMA R27, R26, R11, R23 ;  /* 0x0000000b1a1b7223 */ /* 0x000fc60000000017 */
[----:B------:R-:W-:Y:S04]  /*0540*/  LDS R23, [R0+0x600] ;  /* 0x0006000000177984 */ /* 0x000fe80000000800 */
[----:B------:R-:W1:Y:S01]  /*0550*/  LDS.128 R8, [R5+0x30] ;  /* 0x0000300005087984 */ /* 0x000e620000000c00 */
[----:B--2---:R-:W-:-:S03]  /*0560*/  FFMA R25, R12, R25, R27 ;  /* 0x000000190c197223 */ /* 0x004fc6000000001b */
[----:B------:R-:W-:Y:S01]  /*0570*/  LDS R26, [R0+0x780] ;  /* 0x00078000001a7984 */ /* 0x000fe20000000800 */
[----:B---3--:R-:W-:-:S03]  /*0580*/  FFMA R22, R22, R13, R25 ;  /* 0x0000000d16167223 */ /* 0x008fc60000000019 */
[----:B------:R-:W2:Y:S01]  /*0590*/  LDS R25, [R0+0x700] ;  /* 0x0007000000197984 */ /* 0x000ea20000000800 */
[----:B0-----:R-:W-:-:S03]  /*05a0*/  FFMA R17, R17, R14, R22 ;  /* 0x0000000e11117223 */ /* 0x001fc60000000016 */
[----:B------:R-:W-:Y:S01]  /*05b0*/  LDS R22, [R0+0x880] ;  /* 0x0008800000167984 */ /* 0x000fe20000000800 */
[----:B------:R-:W-:-:S03]  /*05c0*/  FFMA R27, R28, R15, R17 ;  /* 0x0000000f1c1b7223 */ /* 0x000fc60000000011 */
[----:B------:R-:W-:Y:S04]  /*05d0*/  LDS R17, [R0+0x800] ;  /* 0x0008000000117984 */ /* 0x000fe80000000800 */
[----:B------:R-:W0:Y:S01]  /*05e0*/  LDS.128 R12, [R5+0x40] ;  /* 0x00004000050c7984 */ /* 0x000e220000000c00 */
[----:B-1----:R-:W-:-:S03]  /*05f0*/  FFMA R23, R8, R23, R27 ;  /* 0x0000001708177223 */ /* 0x002fc6000000001b */
[----:B------:R-:W1:Y:S01]  /*0600*/  LDS R27, [R0+0x900] ;  /* 0x00090000001b7984 */ /* 0x000e620000000800 */
[----:B------:R-:W-:-:S03]  /*0610*/  FFMA R24, R24, R9, R23 ;  /* 0x0000000918187223 */ /* 0x000fc60000000017 */
[----:B------:R-:W3:Y:S01]  /*0620*/  LDS R28, [R0+0x980] ;  /* 0x00098000001c7984 */ /* 0x000ee20000000800 */
[----:B--2---:R-:W-:-:S03]  /*0630*/  FFMA R25, R25, R10, R24 ;  /* 0x0000000a19197223 */ /* 0x004fc60000000018 */
[----:B------:R-:W-:Y:S01]  /*0640*/  LDS R23, [R0+0xa00] ;  /* 0x000a000000177984 */ /* 0x000fe20000000800 */
[----:B------:R-:W-:-:S03]  /*0650*/  FFMA R25, R26, R11, R25 ;  /* 0x0000000b1a197223 */ /* 0x000fc60000000019 */
[----:B------:R-:W2:Y:S04]  /*0660*/  LDS.128 R8, [R5+0x50] ;  /* 0x0000500005087984 */ /* 0x000ea80000000c00 */
[----:B------:R-:W4:Y:S04]  /*0670*/  LDS R24, [R0+0xa80] ;  /* 0x000a800000187984 */ /* 0x000f280000000800 */
[----:B------:R-:W-:Y:S01]  /*0680*/  LDS R26, [R0+0xb80] ;  /* 0x000b8000001a7984 */ /* 0x000fe20000000800 */
[----:B0-----:R-:W-:-:S03]  /*0690*/  FFMA R17, R12, R17, R25 ;  /* 0x000000110c117223 */ /* 0x001fc60000000019 */
[----:B------:R-:W-:Y:S01]  /*06a0*/  LDS R25, [R0+0xc00] ;  /* 0x000c000000197984 */ /* 0x000fe20000000800 */
[----:B------:R-:W-:-:S03]  /*06b0*/  FFMA R22, R22, R13, R17 ;  /* 0x0000000d16167223 */ /* 0x000fc60000000011 */
[----:B------:R-:W0:Y:S01]  /*06c0*/  LDS R17, [R0+0xb00] ;  /* 0x000b000000117984 */ /* 0x000e220000000800 */
[----:B-1----:R-:W-:-:S03]  /*06d0*/  FFMA R27, R27, R14, R22 ;  /* 0x0000000e1b1b7223 */ /* 0x002fc60000000016 */
[----:B------:R-:W-:Y:S01]  /*06e0*/  LDS R22, [R0+0xc80] ;  /* 0x000c800000167984 */ /* 0x000fe20000000800 */
[----:B---3--:R-:W-:-:S03]  /*06f0*/  FFMA R27, R28, R15, R27 ;  /* 0x0000000f1c1b7223 */ /* 0x008fc6000000001b */
[----:B------:R-:W1:Y:S01]  /*0700*/  LDS.128 R12, [R5+0x60] ;  /* 0x00006000050c7984 */ /* 0x000e620000000c00 */
[----:B--2---:R-:W-:-:S04]  /*0710*/  FFMA R23, R8, R23, R27 ;  /* 0x0000001708177223 */ /* 0x004fc8000000001b */
[----:B----4-:R-:W-:Y:S02]  /*0720*/  FFMA R24, R24, R9, R23 ;  /* 0x0000000918187223 */ /* 0x010fe40000000017 */
[----:B------:R-:W2:Y:S02]  /*0730*/  LDS R23, [R0+0xd00] ;  /* 0x000d000000177984 */ /* 0x000ea40000000800 */
[----:B0-----:R-:W-:Y:S02]  /*0740*/  FFMA R17, R17, R10, R24 ;  /* 0x0000000a11117223 */ /* 0x001fe40000000018 */
[----:B------:R-:W0:Y:S02]  /*0750*/  LDS R24, [R0+0xd80] ;  /* 0x000d800000187984 */ /* 0x000e240000000800 */
[----:B------:R-:W-:Y:S02]  /*0760*/  FFMA R27, R26, R11, R17 ;  /* 0x0000000b1a1b7223 */ /* 0x000fe40000000011 */
[----:B------:R-:W-:Y:S02]  /*0770*/  LDS R17, [R0+0xe00] ;  /* 0x000e000000117984 */ /* 0x000fe40000000800 */
[----:B-1----:R-:W-:-:S02]  /*0780*/  FFMA R25, R12, R25, R27 ;  /* 0x000000190c197223 */ /* 0x002fc4000000001b */
[----:B------:R-:W1:Y:S02]  /*0790*/  LDS.128 R8, [R5+0x70] ;  /* 0x0000700005087984 */ /* 0x000e640000000c00 */
[----:B------:R-:W-:Y:S02]  /*07a0*/  FFMA R26, R22, R13, R25 ;  /* 0x0000000d161a7223 */ /* 0x000fe40000000019 */
[----:B------:R-:W3:Y:S02]  /*07b0*/  LDS R12, [R0+0xe80] ;  /* 0x000e8000000c7984 */ /* 0x000ee40000000800 */
[----:B--2---:R-:W-:Y:S02]  /*07c0*/  FFMA R23, R23, R14, R26 ;  /* 0x0000000e17177223 */ /* 0x004fe4000000001a */
[----:B------:R-:W2:Y:S04]  /*07d0*/  LDS R13, [R0+0xf00] ;  /* 0x000f0000000d7984 */ /* 0x000ea80000000800 */
[----:B------:R-:W4:Y:S01]  /*07e0*/  LDS R22, [R0+0xf80] ;  /* 0x000f800000167984 */ /* 0x000f220000000800 */
[----:B0-----:R-:W-:-:S04]  /*07f0*/  FFMA R15, R24, R15, R23 ;  /* 0x0000000f180f7223 */ /* 0x001fc80000000017 */
[----:B-1----:R-:W-:-:S04]  /*0800*/  FFMA R15, R8, R17, R15 ;  /* 0x00000011080f7223 */ /* 0x002fc8000000000f */
[----:B---3--:R-:W-:-:S04]  /*0810*/  FFMA R12, R12, R9, R15 ;  /* 0x000000090c0c7223 */ /* 0x008fc8000000000f */
[----:B--2---:R-:W-:-:S04]  /*0820*/  FFMA R13, R13, R10, R12 ;  /* 0x0000000a0d0d7223 */ /* 0x004fc8000000000c */
[----:B----4-:R-:W-:Y:S01]  /*0830*/  FFMA R23, R22, R11, R13 ;  /* 0x0000000b16177223 */ /* 0x010fe2000000000d */
[----:B------:R-:W-:Y:S06]  /*0840*/  BAR.SYNC.DEFER_BLOCKING 0x0 ;  /* 0x0000000000007b1d */ /* 0x000fec0000010000 */
[----:B------:R-:W-:Y:S05]  /*0850*/  @P0 BRA `(.L_x_1) ;  /* 0xfffffff800b00947 */ /* 0x000fea000383ffff */
.L_x_0:
[----:B------:R-:W-:Y:S01]  /*0860*/  STG.E desc[UR8][R20.64], R23 ;  /* 0x0000001714007986 */ /* 0x000fe2000c101908 */
[----:B------:R-:W-:Y:S05]  /*0870*/  EXIT ;  /* 0x000000000000794d */ /* 0x000fea0003800000 */
.L_x_2:
[----:B------:R-:W-:-:S00]  /*0880*/  BRA `(.L_x_2) ;  /* 0xfffffffc00fc7947 */ /* 0x000fc0000383ffff */
[----:B------:R-:W-:-:S00]  /*0890*/  NOP ;  /* 0x0000000000007918 */ /* 0x000fc00000000000 */
        /* <DEDUP_REMOVED lines=14> */
.L_x_3:


//--------------------- .nv.shared._Z14kernel_mat_mulPfS_S_iii --------------------------
	.section	.nv.shared._Z14kernel_mat_mulPfS_S_iii,"aw",@nobits
	.sectionflags	@""
	.align	4
.nv.shared._Z14kernel_mat_mulPfS_S_iii:
	.zero		9216


//--------------------- .nv.shared.reserved.0     --------------------------
	.section	.nv.shared.reserved.0,"aw",@nobits
	.weak		__nv_reservedSMEM_offset_0_alias
	.size		__nv_reservedSMEM_offset_0_alias, 0, 64
	.other		__nv_reservedSMEM_offset_0_alias,@"STO_CUDA_RESERVED_SHARED STV_DEFAULT"
__nv_reservedSMEM_offset_0_alias:
	.zero		0
	.zero		64


//--------------------- .nv.constant0._Z14kernel_mat_mulPfS_S_iii --------------------------
	.section	.nv.constant0._Z14kernel_mat_mulPfS_S_iii,"a",@progbits
	.sectionflags	@""
	.align	4
.nv.constant0._Z14kernel_mat_mulPfS_S_iii:
	.zero		932


//--------------------- SYMBOLS --------------------------

	.type		.nv.reservedSmem.offset0,@object
	.size		.nv.reservedSmem.offset0,0x4
	.type		.nv.reservedSmem.cap,@object
	.size		.nv.reservedSmem.cap,0x4
